	.headerflags	@"EF_CUDA_TEXMODE_UNIFIED EF_CUDA_64BIT_ADDRESS EF_CUDA_ACCELERATORS EF_CUDA_SM90 EF_CUDA_VIRTUAL_SM(EF_CUDA_SM90)"
	.elftype	@"ET_EXEC"


//--------------------- .nv.info                  --------------------------
	.section	.nv.info,"",@"SHT_CUDA_INFO"
	.align	4


	//----- nvinfo : EIATTR_REGCOUNT
	.align		4
        /*0000*/ 	.byte	0x04, 0x2f
        /*0002*/ 	.short	(.L_3 - .L_2)
	.align		4
.L_2:
        /*0004*/ 	.word	index@(triton_poi_fused_stack_14)
        /*0008*/ 	.word	0x00000036


	//----- nvinfo : EIATTR_MIN_STACK_SIZE
	.align		4
.L_3:
        /*000c*/ 	.byte	0x04, 0x12
        /*000e*/ 	.short	(.L_5 - .L_4)
	.align		4
.L_4:
        /*0010*/ 	.word	index@(triton_poi_fused_stack_14)
        /*0014*/ 	.word	0x00000000


	//----- nvinfo : EIATTR_FRAME_SIZE
	.align		4
.L_5:
        /*0018*/ 	.byte	0x04, 0x11
        /*001a*/ 	.short	(.L_7 - .L_6)
	.align		4
.L_6:
        /*001c*/ 	.word	index@(triton_poi_fused_stack_14)
        /*0020*/ 	.word	0x00000000


	//----- nvinfo : EIATTR_MIN_STACK_SIZE
	.align		4
.L_7:
        /*0024*/ 	.byte	0x04, 0x12
        /*0026*/ 	.short	(.L_9 - .L_8)
	.align		4
.L_8:
        /*0028*/ 	.word	index@(triton_poi_fused_stack_14)
        /*002c*/ 	.word	0x00000000
.L_9:


//--------------------- .nv.info.triton_poi_fused_stack_14 --------------------------
	.section	.nv.info.triton_poi_fused_stack_14,"",@"SHT_CUDA_INFO"
	.sectionflags	@""
	.align	4


	//----- nvinfo : EIATTR_CUDA_API_VERSION
	.align		4
        /*0000*/ 	.byte	0x04, 0x37
        /*0002*/ 	.short	(.L_11 - .L_10)
.L_10:
        /*0004*/ 	.word	0x0000007c


	//----- nvinfo : EIATTR_KPARAM_INFO
	.align		4
.L_11:
        /*0008*/ 	.byte	0x04, 0x17
        /*000a*/ 	.short	(.L_13 - .L_12)
.L_12:
        /*000c*/ 	.word	0x00000000
        /*0010*/ 	.short	0x0006
        /*0012*/ 	.short	0x0030
        /*0014*/ 	.byte	0x00, 0xf0, 0x11, 0x00


	//----- nvinfo : EIATTR_KPARAM_INFO
	.align		4
.L_13:
        /*0018*/ 	.byte	0x04, 0x17
        /*001a*/ 	.short	(.L_15 - .L_14)
.L_14:
        /*001c*/ 	.word	0x00000000
        /*0020*/ 	.short	0x0005
        /*0022*/ 	.short	0x0028
        /*0024*/ 	.byte	0x00, 0xf4, 0x21, 0x00


	//----- nvinfo : EIATTR_KPARAM_INFO
	.align		4
.L_15:
        /*0028*/ 	.byte	0x04, 0x17
        /*002a*/ 	.short	(.L_17 - .L_16)
.L_16:
        /*002c*/ 	.word	0x00000000
        /*0030*/ 	.short	0x0004
        /*0032*/ 	.short	0x0020
        /*0034*/ 	.byte	0x00, 0xf4, 0x21, 0x00


	//----- nvinfo : EIATTR_KPARAM_INFO
	.align		4
.L_17:
        /*0038*/ 	.byte	0x04, 0x17
        /*003a*/ 	.short	(.L_19 - .L_18)
.L_18:
        /*003c*/ 	.word	0x00000000
        /*0040*/ 	.short	0x0003
        /*0042*/ 	.short	0x0018
        /*0044*/ 	.byte	0x00, 0xf4, 0x21, 0x00


	//----- nvinfo : EIATTR_KPARAM_INFO
	.align		4
.L_19:
        /*0048*/ 	.byte	0x04, 0x17
        /*004a*/ 	.short	(.L_21 - .L_20)
.L_20:
        /*004c*/ 	.word	0x00000000
        /*0050*/ 	.short	0x0002
        /*0052*/ 	.short	0x0010
        /*0054*/ 	.byte	0x00, 0xf4, 0x21, 0x00


	//----- nvinfo : EIATTR_KPARAM_INFO
	.align		4
.L_21:
        /*0058*/ 	.byte	0x04, 0x17
        /*005a*/ 	.short	(.L_23 - .L_22)
.L_22:
        /*005c*/ 	.word	0x00000000
        /*0060*/ 	.short	0x0001
        /*0062*/ 	.short	0x0008
        /*0064*/ 	.byte	0x00, 0xf4, 0x21, 0x00


	//----- nvinfo : EIATTR_KPARAM_INFO
	.align		4
.L_23:
        /*0068*/ 	.byte	0x04, 0x17
        /*006a*/ 	.short	(.L_25 - .L_24)
.L_24:
        /*006c*/ 	.word	0x00000000
        /*0070*/ 	.short	0x0000
        /*0072*/ 	.short	0x0000
        /*0074*/ 	.byte	0x00, 0xf4, 0x21, 0x00


	//----- nvinfo : EIATTR_SPARSE_MMA_MASK
	.align		4
.L_25:
        /*0078*/ 	.byte	0x03, 0x50
        /*007a*/ 	.short	0x0000


	//----- nvinfo : EIATTR_MAXREG_COUNT
	.align		4
        /*007c*/ 	.byte	0x03, 0x1b
        /*007e*/ 	.short	0x00ff


	//----- nvinfo : EIATTR_EXIT_INSTR_OFFSETS
	.align		4
        /*0080*/ 	.byte	0x04, 0x1c
        /*0082*/ 	.short	(.L_27 - .L_26)


	//   ....[0]....
.L_26:
        /*0084*/ 	.word	0x00001be0


	//----- nvinfo : EIATTR_REQNTID
	.align		4
.L_27:
        /*0088*/ 	.byte	0x04, 0x10
        /*008a*/ 	.short	(.L_29 - .L_28)
.L_28:
        /*008c*/ 	.word	0x00000080
        /*0090*/ 	.word	0x00000001
        /*0094*/ 	.word	0x00000001


	//----- nvinfo : EIATTR_CBANK_PARAM_SIZE
	.align		4
.L_29:
        /*0098*/ 	.byte	0x03, 0x19
        /*009a*/ 	.short	0x0034


	//----- nvinfo : EIATTR_PARAM_CBANK
	.align		4
        /*009c*/ 	.byte	0x04, 0x0a
        /*009e*/ 	.short	(.L_31 - .L_30)
	.align		4
.L_30:
        /*00a0*/ 	.word	index@(.nv.constant0.triton_poi_fused_stack_14)
        /*00a4*/ 	.short	0x0210
        /*00a6*/ 	.short	0x0034


	//----- nvinfo : EIATTR_SW_WAR
	.align		4
.L_31:
        /*00a8*/ 	.byte	0x04, 0x36
        /*00aa*/ 	.short	(.L_33 - .L_32)
.L_32:
        /*00ac*/ 	.word	0x00000008
.L_33:


//--------------------- .nv.callgraph             --------------------------
	.section	.nv.callgraph,"",@"SHT_CUDA_CALLGRAPH"
	.align	4
	.sectionentsize	8
	.align		4
        /*0000*/ 	.word	0x00000000
	.align		4
        /*0004*/ 	.word	0xffffffff
	.align		4
        /*0008*/ 	.word	0x00000000
	.align		4
        /*000c*/ 	.word	0xfffffffe
	.align		4
        /*0010*/ 	.word	0x00000000
	.align		4
        /*0014*/ 	.word	0xfffffffd
	.align		4
        /*0018*/ 	.word	0x00000000
	.align		4
        /*001c*/ 	.word	0xfffffffc


//--------------------- .nv.constant4             --------------------------
	.section	.nv.constant4,"a",@progbits
	.align	8
	.align		8
.nv.constant4:
        /*0000*/ 	.dword	_$_str
	.align		8
        /*0008*/ 	.dword	_$_str_$_2


//--------------------- .text.triton_poi_fused_stack_14 --------------------------
	.section	.text.triton_poi_fused_stack_14,"ax",@progbits
	.align	128
        .global         triton_poi_fused_stack_14
        .type           triton_poi_fused_stack_14,@function
        .size           triton_poi_fused_stack_14,(.L_x_1 - triton_poi_fused_stack_14)
        .other          triton_poi_fused_stack_14,@"STO_CUDA_ENTRY STV_DEFAULT"
triton_poi_fused_stack_14:
.text.triton_poi_fused_stack_14:
[----:B------:R-:W-:Y:S01]  /*0000*/  LDC R1, c[0x0][0x28] ;  /* 0x00000a00ff017b82 */ /* 0x000fe20000000800 */
[----:B------:R-:W1:Y:S07]  /*0010*/  S2R R0, SR_TID.X ;  /* 0x0000000000007919 */ /* 0x000e6e0000002100 */
[----:B------:R-:W2:Y:S01]  /*0020*/  LDC.64 R42, c[0x0][0x218] ;  /* 0x00008600ff2a7b82 */ /* 0x000ea20000000a00 */
[----:B------:R-:W-:Y:S02]  /*0030*/  CS2R R8, SRZ ;  /* 0x0000000000087805 */ /* 0x000fe4000001ff00 */
[----:B------:R-:W-:Y:S01]  /*0040*/  CS2R R10, SRZ ;  /* 0x00000000000a7805 */ /* 0x000fe2000001ff00 */
[----:B------:R-:W3:Y:S01]  /*0050*/  S2R R3, SR_CTAID.X ;  /* 0x0000000000037919 */ /* 0x000ee20000002500 */
[----:B------:R-:W-:-:S03]  /*0060*/  ULDC.64 UR4, c[0x0][0x208] ;  /* 0x0000820000047ab9 */ /* 0x000fc60000000a00 */
[----:B------:R-:W4:Y:S01]  /*0070*/  LDC.64 R48, c[0x0][0x210] ;  /* 0x00008400ff307b82 */ /* 0x000f220000000a00 */
[----:B------:R-:W-:Y:S02]  /*0080*/  CS2R R18, SRZ ;  /* 0x0000000000127805 */ /* 0x000fe4000001ff00 */
[----:B------:R-:W-:-:S05]  /*0090*/  CS2R R24, SRZ ;  /* 0x0000000000187805 */ /* 0x000fca000001ff00 */
[----:B------:R-:W5:Y:S01]  /*00a0*/  LDC.64 R50, c[0x0][0x220] ;  /* 0x00008800ff327b82 */ /* 0x000f620000000a00 */
[----:B-1----:R-:W-:Y:S01]  /*00b0*/  IMAD.SHL.U32 R0, R0, 0x4, RZ ;  /* 0x0000000400007824 */ /* 0x002fe200078e00ff */
[----:B---3--:R-:W-:-:S04]  /*00c0*/  SHF.R.S32.HI R13, RZ, 0x15, R3 ;  /* 0x00000015ff0d7819 */ /* 0x008fc80000011403 */
[----:B------:R-:W-:Y:S02]  /*00d0*/  LOP3.LUT R0, R0, 0x1fc, RZ, 0xc0, !PT ;  /* 0x000001fc00007812 */ /* 0x000fe400078ec0ff */
[----:B------:R-:W-:-:S03]  /*00e0*/  SGXT R13, R13, 0x1 ;  /* 0x000000010d0d781a */ /* 0x000fc60000000200 */
[----:B------:R-:W-:-:S04]  /*00f0*/  IMAD R0, R3, 0x400, R0 ;  /* 0x0000040003007824 */ /* 0x000fc800078e0200 */
[----:B------:R-:W-:Y:S01]  /*0100*/  VIADD R2, R0, 0x200 ;  /* 0x0000020000027836 */ /* 0x000fe20000000000 */
[----:B------:R-:W-:-:S04]  /*0110*/  SHF.R.S32.HI R5, RZ, 0x1f, R0 ;  /* 0x0000001fff057819 */ /* 0x000fc80000011400 */
[----:B------:R-:W-:Y:S02]  /*0120*/  LEA.HI R3, R13, R2, RZ, 0x8 ;  /* 0x000000020d037211 */ /* 0x000fe400078f40ff */
[----:B------:R-:W-:Y:S02]  /*0130*/  LEA.HI R12, R5, R0, RZ, 0x8 ;  /* 0x00000000050c7211 */ /* 0x000fe400078f40ff */
[----:B------:R-:W-:Y:S02]  /*0140*/  SHF.R.S32.HI R28, RZ, 0x8, R3 ;  /* 0x00000008ff1c7819 */ /* 0x000fe40000011403 */
[----:B------:R-:W-:Y:S02]  /*0150*/  LEA.HI R3, R13, R2, RZ, 0x10 ;  /* 0x000000020d037211 */ /* 0x000fe400078f80ff */
[----:B------:R-:W-:Y:S02]  /*0160*/  LEA.HI R4, R28, R28, RZ, 0x8 ;  /* 0x0000001c1c047211 */ /* 0x000fe400078f40ff */
[----:B------:R-:W-:Y:S01]  /*0170*/  LOP3.LUT R5, R12, 0xffffff00, RZ, 0xc0, !PT ;  /* 0xffffff000c057812 */ /* 0x000fe200078ec0ff */
[----:B------:R-:W-:Y:S01]  /*0180*/  IMAD.SHL.U32 R3, R3, 0x2, RZ ;  /* 0x0000000203037824 */ /* 0x000fe200078e00ff */
[----:B------:R-:W-:-:S02]  /*0190*/  SHF.R.S32.HI R12, RZ, 0x8, R12 ;  /* 0x00000008ff0c7819 */ /* 0x000fc4000001140c */
[----:B------:R-:W-:Y:S01]  /*01a0*/  LOP3.LUT R7, R4, 0x7fff00, RZ, 0xc0, !PT ;  /* 0x007fff0004077812 */ /* 0x000fe200078ec0ff */
[----:B------:R-:W-:Y:S01]  /*01b0*/  IMAD.IADD R44, R0, 0x1, -R5 ;  /* 0x00000001002c7824 */ /* 0x000fe200078e0a05 */
[----:B------:R-:W-:Y:S02]  /*01c0*/  LEA.HI R13, R13, R0, RZ, 0x10 ;  /* 0x000000000d0d7211 */ /* 0x000fe400078f80ff */
[----:B------:R-:W-:Y:S02]  /*01d0*/  CS2R R4, SRZ ;  /* 0x0000000000047805 */ /* 0x000fe4000001ff00 */
[----:B------:R-:W-:Y:S01]  /*01e0*/  LEA.HI R16, R12, R12, RZ, 0x8 ;  /* 0x0000000c0c107211 */ /* 0x000fe200078f40ff */
[----:B------:R-:W-:Y:S01]  /*01f0*/  IMAD.IADD R28, R28, 0x1, -R7 ;  /* 0x000000011c1c7824 */ /* 0x000fe200078e0a07 */
[----:B------:R-:W-:Y:S01]  /*0200*/  LOP3.LUT R3, R3, 0xfffe0000, RZ, 0xc0, !PT ;  /* 0xfffe000003037812 */ /* 0x000fe200078ec0ff */
[----:B------:R-:W-:Y:S01]  /*0210*/  IMAD.SHL.U32 R13, R13, 0x2, RZ ;  /* 0x000000020d0d7824 */ /* 0x000fe200078e00ff */
[----:B------:R-:W-:Y:S01]  /*0220*/  LOP3.LUT R17, R16, 0x7fff00, RZ, 0xc0, !PT ;  /* 0x007fff0010117812 */ /* 0x000fe200078ec0ff */
[----:B--2---:R-:W-:Y:S01]  /*0230*/  IMAD.WIDE R26, R44, 0x4, R42 ;  /* 0x000000042c1a7825 */ /* 0x004fe200078e022a */
[----:B------:R-:W-:-:S03]  /*0240*/  ISETP.GE.AND P0, PT, R2, 0x40000, PT ;  /* 0x000400000200780c */ /* 0x000fc60003f06270 */
[----:B------:R-:W-:Y:S01]  /*0250*/  IMAD R7, R28, 0x200, R3 ;  /* 0x000002001c077824 */ /* 0x000fe200078e0203 */
[----:B------:R-:W-:Y:S01]  /*0260*/  LOP3.LUT R21, R13, 0xfffe0000, RZ, 0xc0, !PT ;  /* 0xfffe00000d157812 */ /* 0x000fe200078ec0ff */
[----:B------:R-:W-:Y:S02]  /*0270*/  IMAD.IADD R20, R12, 0x1, -R17 ;  /* 0x000000010c147824 */ /* 0x000fe400078e0a11 */
[----:B------:R-:W-:Y:S01]  /*0280*/  IMAD.IADD R15, R44, 0x1, R7 ;  /* 0x000000012c0f7824 */ /* 0x000fe200078e0207 */
[----:B------:R-:W-:Y:S02]  /*0290*/  CS2R R6, SRZ ;  /* 0x0000000000067805 */ /* 0x000fe4000001ff00 */
[----:B------:R-:W-:Y:S01]  /*02a0*/  ISETP.GE.AND P1, PT, R0, 0x40000, PT ;  /* 0x000400000000780c */ /* 0x000fe20003f26270 */
[----:B------:R-:W-:Y:S02]  /*02b0*/  IMAD R17, R20, 0x200, R21 ;  /* 0x0000020014117824 */ /* 0x000fe400078e0215 */
[----:B----4-:R-:W-:Y:S01]  /*02c0*/  IMAD.WIDE R14, R15, 0x4, R48 ;  /* 0x000000040f0e7825 */ /* 0x010fe200078e0230 */
[----:B------:R-:W-:Y:S01]  /*02d0*/  CS2R R12, SRZ ;  /* 0x00000000000c7805 */ /* 0x000fe2000001ff00 */
[----:B------:R-:W2:Y:S02]  /*02e0*/  @!P0 LDG.E.EL.128 R4, desc[UR4][R26.64] ;  /* 0x000000041a048981 */ /* 0x000ea4000c2e1d00 */
[----:B------:R-:W-:Y:S01]  /*02f0*/  IMAD.IADD R31, R44, 0x1, R17 ;  /* 0x000000012c1f7824 */ /* 0x000fe200078e0211 */
[----:B------:R-:W-:Y:S01]  /*0300*/  CS2R R16, SRZ ;  /* 0x0000000000107805 */ /* 0x000fe2000001ff00 */
[----:B------:R1:W3:Y:S02]  /*0310*/  @!P0 LDG.E.128 R8, desc[UR4][R14.64] ;  /* 0x000000040e088981 */ /* 0x0002e4000c1e1d00 */
[----:B------:R-:W-:-:S05]  /*0320*/  IMAD.WIDE R30, R31, 0x4, R48 ;  /* 0x000000041f1e7825 */ /* 0x000fca00078e0230 */
[----:B------:R-:W4:Y:S01]  /*0330*/  @!P1 LDG.E.128 R16, desc[UR4][R30.64] ;  /* 0x000000041e109981 */ /* 0x000f22000c1e1d00 */
[----:B-1----:R-:W-:-:S06]  /*0340*/  CS2R R14, SRZ ;  /* 0x00000000000e7805 */ /* 0x002fcc000001ff00 */
[----:B------:R1:W4:Y:S01]  /*0350*/  @!P1 LDG.E.EL.128 R12, desc[UR4][R26.64] ;  /* 0x000000041a0c9981 */ /* 0x000322000c2e1d00 */
[----:B------:R-:W-:-:S04]  /*0360*/  VIADD R40, R44, 0x100 ;  /* 0x000001002c287836 */ /* 0x000fc80000000000 */
[----:B------:R-:W-:Y:S01]  /*0370*/  IMAD.IADD R21, R21, 0x1, R40 ;  /* 0x0000000115157824 */ /* 0x000fe200078e0228 */
[----:B------:R-:W-:-:S03]  /*0380*/  ISETP.GT.AND P3, PT, R0, 0x3ffff, PT ;  /* 0x0003ffff0000780c */ /* 0x000fc60003f64270 */
[----:B------:R-:W-:Y:S01]  /*0390*/  IMAD R23, R20, 0x200, R21 ;  /* 0x0000020014177824 */ /* 0x000fe200078e0215 */
[----:B------:R-:W-:-:S03]  /*03a0*/  CS2R R20, SRZ ;  /* 0x0000000000147805 */ /* 0x000fc6000001ff00 */
[----:B------:R-:W-:Y:S01]  /*03b0*/  VIADD R29, R23, 0xfff80000 ;  /* 0xfff80000171d7836 */ /* 0x000fe20000000000 */
[----:B------:R-:W-:Y:S02]  /*03c0*/  CS2R R22, SRZ ;  /* 0x0000000000167805 */ /* 0x000fe4000001ff00 */
[----:B-1----:R-:W-:Y:S01]  /*03d0*/  CS2R R26, SRZ ;  /* 0x00000000001a7805 */ /* 0x002fe2000001ff00 */
[----:B------:R-:W-:-:S04]  /*03e0*/  IMAD.WIDE.U32 R42, R40, 0x4, R42 ;  /* 0x00000004282a7825 */ /* 0x000fc800078e002a */
[----:B0-----:R-:W-:Y:S01]  /*03f0*/  IMAD.WIDE R30, R29, 0x4, R48 ;  /* 0x000000041d1e7825 */ /* 0x001fe200078e0230 */
[----:B------:R-:W4:Y:S04]  /*0400*/  @P3 LDG.E.EL.128 R20, desc[UR4][R42.64] ;  /* 0x000000042a143981 */ /* 0x000f28000c2e1d00 */
[----:B------:R-:W4:Y:S01]  /*0410*/  @P3 LDG.E.128 R24, desc[UR4][R30.64] ;  /* 0x000000041e183981 */ /* 0x000f22000c1e1d00 */
[----:B------:R-:W-:-:S04]  /*0420*/  IMAD.IADD R3, R3, 0x1, R40 ;  /* 0x0000000103037824 */ /* 0x000fc800078e0228 */
[----:B------:R-:W-:Y:S01]  /*0430*/  IMAD R3, R28, 0x200, R3 ;  /* 0x000002001c037824 */ /* 0x000fe200078e0203 */
[----:B------:R-:W-:-:S03]  /*0440*/  ISETP.GT.AND P2, PT, R2, 0x3ffff, PT ;  /* 0x0003ffff0200780c */ /* 0x000fc60003f44270 */
[----:B------:R-:W-:-:S04]  /*0450*/  VIADD R3, R3, 0xfff80000 ;  /* 0xfff8000003037836 */ /* 0x000fc80000000000 */
[----:B------:R-:W-:Y:S01]  /*0460*/  IMAD.WIDE R48, R3, 0x4, R48 ;  /* 0x0000000403307825 */ /* 0x000fe200078e0230 */
[----:B------:R-:W-:Y:S02]  /*0470*/  CS2R R32, SRZ ;  /* 0x0000000000207805 */ /* 0x000fe4000001ff00 */
[----:B------:R-:W-:Y:S02]  /*0480*/  CS2R R34, SRZ ;  /* 0x0000000000227805 */ /* 0x000fe4000001ff00 */
[----:B------:R-:W-:Y:S02]  /*0490*/  CS2R R36, SRZ ;  /* 0x0000000000247805 */ /* 0x000fe4000001ff00 */
[----:B------:R-:W-:Y:S01]  /*04a0*/  CS2R R38, SRZ ;  /* 0x0000000000267805 */ /* 0x000fe2000001ff00 */
[--C-:B-----5:R-:W-:Y:S01]  /*04b0*/  IMAD.WIDE R46, R44, 0x4, R50.reuse ;  /* 0x000000042c2e7825 */ /* 0x120fe200078e0232 */
[----:B------:R0:W5:Y:S04]  /*04c0*/  @P2 LDG.E.EL.128 R32, desc[UR4][R42.64] ;  /* 0x000000042a202981 */ /* 0x000168000c2e1d00 */
[----:B------:R-:W5:Y:S01]  /*04d0*/  @!P1 LDG.E.EL.128 R36, desc[UR4][R46.64] ;  /* 0x000000042e249981 */ /* 0x000f62000c2e1d00 */
[----:B0-----:R-:W0:Y:S01]  /*04e0*/  LDC.64 R42, c[0x0][0x228] ;  /* 0x00008a00ff2a7b82 */ /* 0x001e220000000a00 */
[----:B------:R-:W-:Y:S01]  /*04f0*/  CS2R R30, SRZ ;  /* 0x00000000001e7805 */ /* 0x000fe2000001ff00 */
[----:B------:R-:W-:Y:S01]  /*0500*/  IMAD.WIDE.U32 R50, R40, 0x4, R50 ;  /* 0x0000000428327825 */ /* 0x000fe200078e0032 */
[----:B--2---:R-:W-:-:S02]  /*0510*/  SEL R6, R6, RZ, !P0 ;  /* 0x000000ff06067207 */ /* 0x004fc40004000000 */
[----:B---3--:R-:W-:Y:S02]  /*0520*/  SEL R3, R10, RZ, !P0 ;  /* 0x000000ff0a037207 */ /* 0x008fe40004000000 */
[----:B------:R-:W-:-:S03]  /*0530*/  SEL R10, R5, RZ, !P0 ;  /* 0x000000ff050a7207 */ /* 0x000fc60004000000 */
[----:B------:R-:W-:Y:S01]  /*0540*/  FADD R3, R3, -R6 ;  /* 0x8000000603037221 */ /* 0x000fe20000000000 */
[----:B------:R-:W-:Y:S02]  /*0550*/  SEL R6, R8, RZ, !P0 ;  /* 0x000000ff08067207 */ /* 0x000fe40004000000 */
[----:B------:R-:W-:Y:S02]  /*0560*/  SEL R9, R9, RZ, !P0 ;  /* 0x000000ff09097207 */ /* 0x000fe40004000000 */
[----:B----4-:R-:W-:Y:S02]  /*0570*/  SEL R5, R19, RZ, !P1 ;  /* 0x000000ff13057207 */ /* 0x010fe40004800000 */
[----:B------:R-:W-:Y:S02]  /*0580*/  SEL R28, R7, RZ, !P0 ;  /* 0x000000ff071c7207 */ /* 0x000fe40004000000 */
[----:B------:R-:W-:Y:S02]  /*0590*/  SEL R8, R15, RZ, !P1 ;  /* 0x000000ff0f087207 */ /* 0x000fe40004800000 */
[----:B------:R-:W-:Y:S01]  /*05a0*/  SEL R7, R4, RZ, !P0 ;  /* 0x000000ff04077207 */ /* 0x000fe20004000000 */
[----:B------:R-:W-:-:S02]  /*05b0*/  FADD R4, R9, -R10 ;  /* 0x8000000a09047221 */ /* 0x000fc40000000000 */
[----:B------:R-:W-:Y:S02]  /*05c0*/  FADD R5, R5, -R8 ;  /* 0x8000000805057221 */ /* 0x000fe40000000000 */
[----:B------:R-:W1:Y:S01]  /*05d0*/  LDC.64 R8, c[0x0][0x230] ;  /* 0x00008c00ff087b82 */ /* 0x000e620000000a00 */
[----:B------:R-:W-:-:S05]  /*05e0*/  SEL R11, R11, RZ, !P0 ;  /* 0x000000ff0b0b7207 */ /* 0x000fca0004000000 */
[----:B------:R-:W-:Y:S01]  /*05f0*/  FADD R2, R11, -R28 ;  /* 0x8000001c0b027221 */ /* 0x000fe20000000000 */
[----:B------:R-:W-:Y:S02]  /*0600*/  CS2R R28, SRZ ;  /* 0x00000000001c7805 */ /* 0x000fe4000001ff00 */
[----:B------:R-:W-:-:S04]  /*0610*/  SEL R11, R14, RZ, !P1 ;  /* 0x000000ff0e0b7207 */ /* 0x000fc80004800000 */
[----:B------:R0:W2:Y:S01]  /*0620*/  @P2 LDG.E.128 R28, desc[UR4][R48.64] ;  /* 0x00000004301c2981 */ /* 0x0000a2000c1e1d00 */
[----:B------:R-:W-:Y:S01]  /*0630*/  SEL R18, R18, RZ, !P1 ;  /* 0x000000ff12127207 */ /* 0x000fe20004800000 */
[----:B------:R-:W-:Y:S01]  /*0640*/  FADD R6, R6, -R7 ;  /* 0x8000000706067221 */ /* 0x000fe20000000000 */
[----:B------:R-:W-:Y:S02]  /*0650*/  SEL R10, R16, RZ, !P1 ;  /* 0x000000ff100a7207 */ /* 0x000fe40004800000 */
[----:B------:R-:W-:Y:S01]  /*0660*/  SEL R7, R12, RZ, !P1 ;  /* 0x000000ff0c077207 */ /* 0x000fe20004800000 */
[----:B------:R-:W-:Y:S01]  /*0670*/  FADD R16, R18, -R11 ;  /* 0x8000000b12107221 */ /* 0x000fe20000000000 */
[----:B------:R-:W-:Y:S01]  /*0680*/  SEL R18, R22, RZ, P3 ;  /* 0x000000ff16127207 */ /* 0x000fe20001800000 */
[----:B0-----:R-:W-:-:S04]  /*0690*/  IMAD.WIDE R48, R44, 0x4, R42 ;  /* 0x000000042c307825 */ /* 0x001fc800078e022a */
[----:B------:R-:W-:-:S04]  /*06a0*/  IMAD.WIDE.U32 R42, R40, 0x4, R42 ;  /* 0x00000004282a7825 */ /* 0x000fc800078e002a */
[----:B-1----:R-:W-:-:S04]  /*06b0*/  IMAD.WIDE R44, R44, 0x4, R8 ;  /* 0x000000042c2c7825 */ /* 0x002fc800078e0208 */
[----:B------:R-:W-:Y:S01]  /*06c0*/  IMAD.WIDE.U32 R40, R40, 0x4, R8 ;  /* 0x0000000428287825 */ /* 0x000fe200078e0008 */
[----:B------:R-:W-:-:S03]  /*06d0*/  SEL R9, R26, RZ, P3 ;  /* 0x000000ff1a097207 */ /* 0x000fc60001800000 */
[----:B------:R-:W-:Y:S01]  /*06e0*/  FADD R7, R10, -R7 ;  /* 0x800000070a077221 */ /* 0x000fe20000000000 */
[----:B------:R-:W-:Y:S01]  /*06f0*/  CS2R R10, SRZ ;  /* 0x00000000000a7805 */ /* 0x000fe2000001ff00 */
[----:B------:R-:W-:Y:S01]  /*0700*/  FADD R18, R9, -R18 ;  /* 0x8000001209127221 */ /* 0x000fe20000000000 */
[----:B------:R-:W-:-:S06]  /*0710*/  CS2R R8, SRZ ;  /* 0x0000000000087805 */ /* 0x000fcc000001ff00 */
[----:B------:R-:W3:Y:S01]  /*0720*/  @!P0 LDG.E.EL.128 R8, desc[UR4][R46.64] ;  /* 0x000000042e088981 */ /* 0x000ee2000c2e1d00 */
[----:B------:R-:W-:Y:S02]  /*0730*/  SEL R13, R13, RZ, !P1 ;  /* 0x000000ff0d0d7207 */ /* 0x000fe40004800000 */
[----:B------:R-:W-:Y:S02]  /*0740*/  SEL R12, R17, RZ, !P1 ;  /* 0x000000ff110c7207 */ /* 0x000fe40004800000 */
[----:B------:R-:W-:Y:S02]  /*0750*/  SEL R19, R20, RZ, P3 ;  /* 0x000000ff14137207 */ /* 0x000fe40001800000 */
[----:B------:R-:W-:Y:S01]  /*0760*/  SEL R20, R21, RZ, P3 ;  /* 0x000000ff15147207 */ /* 0x000fe20001800000 */
[----:B------:R-:W-:Y:S01]  /*0770*/  FADD R17, R12, -R13 ;  /* 0x8000000d0c117221 */ /* 0x000fe20000000000 */
[----:B------:R-:W-:Y:S02]  /*0780*/  SEL R21, R27, RZ, P3 ;  /* 0x000000ff1b157207 */ /* 0x000fe40001800000 */
[----:B------:R-:W-:-:S02]  /*0790*/  SEL R12, R23, RZ, P3 ;  /* 0x000000ff170c7207 */ /* 0x000fc40001800000 */
[----:B------:R-:W-:-:S03]  /*07a0*/  CS2R R14, SRZ ;  /* 0x00000000000e7805 */ /* 0x000fc6000001ff00 */
[----:B------:R-:W-:Y:S01]  /*07b0*/  FADD R21, R21, -R12 ;  /* 0x8000000c15157221 */ /* 0x000fe20000000000 */
[----:B------:R-:W-:-:S06]  /*07c0*/  CS2R R12, SRZ ;  /* 0x00000000000c7805 */ /* 0x000fcc000001ff00 */
[----:B------:R-:W4:Y:S01]  /*07d0*/  @P3 LDG.E.EL.128 R12, desc[UR4][R50.64] ;  /* 0x00000004320c3981 */ /* 0x000f22000c2e1d00 */
[----:B------:R-:W-:-:S05]  /*07e0*/  SEL R25, R25, RZ, P3 ;  /* 0x000000ff19197207 */ /* 0x000fca0001800000 */
[----:B------:R-:W-:Y:S01]  /*07f0*/  FADD R20, R25, -R20 ;  /* 0x8000001419147221 */ /* 0x000fe20000000000 */
[----:B-----5:R-:W-:-:S05]  /*0800*/  SEL R25, R36, RZ, !P1 ;  /* 0x000000ff24197207 */ /* 0x020fca0004800000 */
[----:B------:R-:W-:Y:S01]  /*0810*/  FADD R25, R25, 9.9999997473787516356e-06 ;  /* 0x3727c5ac19197421 */ /* 0x000fe20000000000 */
[----:B------:R-:W-:-:S05]  /*0820*/  SEL R26, R37, RZ, !P1 ;  /* 0x000000ff251a7207 */ /* 0x000fca0004800000 */
[----:B------:R-:W0:Y:S01]  /*0830*/  MUFU.SQRT R25, R25 ;  /* 0x0000001900197308 */ /* 0x000e220000002000 */
[----:B------:R-:W-:Y:S01]  /*0840*/  FADD R26, R26, 9.9999997473787516356e-06 ;  /* 0x3727c5ac1a1a7421 */ /* 0x000fe20000000000 */
[----:B------:R-:W-:Y:S02]  /*0850*/  SEL R24, R24, RZ, P3 ;  /* 0x000000ff18187207 */ /* 0x000fe40001800000 */
[----:B------:R-:W-:Y:S02]  /*0860*/  SEL R23, R32, RZ, P2 ;  /* 0x000000ff20177207 */ /* 0x000fe40001000000 */
[----:B------:R-:W-:Y:S01]  /*0870*/  SEL R27, R38, RZ, !P1 ;  /* 0x000000ff261b7207 */ /* 0x000fe20004800000 */
[----:B------:R-:W-:Y:S01]  /*0880*/  FADD R19, R24, -R19 ;  /* 0x8000001318137221 */ /* 0x000fe20000000000 */
[----:B------:R-:W1:Y:S01]  /*0890*/  MUFU.SQRT R26, R26 ;  /* 0x0000001a001a7308 */ /* 0x000e620000002000 */
[----:B------:R-:W-:Y:S02]  /*08a0*/  SEL R24, R33, RZ, P2 ;  /* 0x000000ff21187207 */ /* 0x000fe40001000000 */
[----:B------:R-:W-:Y:S01]  /*08b0*/  FADD R27, R27, 9.9999997473787516356e-06 ;  /* 0x3727c5ac1b1b7421 */ /* 0x000fe20000000000 */
[----:B------:R-:W-:-:S02]  /*08c0*/  SEL R39, R39, RZ, !P1 ;  /* 0x000000ff27277207 */ /* 0x000fc40004800000 */
[----:B0-----:R-:W-:-:S03]  /*08d0*/  FSETP.GT.AND P4, PT, R25, 8.50705917302346158658e+37, PT ;  /* 0x7e8000001900780b */ /* 0x001fc60003f84000 */
[----:B------:R-:W0:Y:S01]  /*08e0*/  MUFU.SQRT R27, R27 ;  /* 0x0000001b001b7308 */ /* 0x000e220000002000 */
[----:B------:R-:W-:Y:S02]  /*08f0*/  FSETP.GEU.AND P6, PT, R25, 1.175494350822287508e-38, PT ;  /* 0x008000001900780b */ /* 0x000fe40003fce000 */
[----:B-1----:R-:W-:-:S07]  /*0900*/  FSETP.GT.AND P5, PT, R26, 8.50705917302346158658e+37, PT ;  /* 0x7e8000001a00780b */ /* 0x002fce0003fa4000 */
[----:B------:R-:W-:-:S04]  /*0910*/  @P4 FMUL R25, R25, 0.25 ;  /* 0x3e80000019194820 */ /* 0x000fc80000400000 */
[----:B------:R-:W-:-:S06]  /*0920*/  @!P6 FMUL R25, R25, 16777216 ;  /* 0x4b8000001919e820 */ /* 0x000fcc0000400000 */
[----:B------:R-:W-:Y:S01]  /*0930*/  MUFU.RCP R25, R25 ;  /* 0x0000001900197308 */ /* 0x000fe20000001000 */
[----:B------:R-:W-:Y:S02]  /*0940*/  SEL R35, R35, RZ, P2 ;  /* 0x000000ff23237207 */ /* 0x000fe40001000000 */
[----:B--2---:R-:W-:-:S05]  /*0950*/  SEL R22, R28, RZ, P2 ;  /* 0x000000ff1c167207 */ /* 0x004fca0001000000 */
[----:B------:R-:W-:Y:S01]  /*0960*/  FADD R22, R22, -R23 ;  /* 0x8000001716167221 */ /* 0x000fe20000000000 */
[----:B------:R-:W-:Y:S02]  /*0970*/  SEL R23, R29, RZ, P2 ;  /* 0x000000ff1d177207 */ /* 0x000fe40001000000 */
[----:B------:R-:W-:-:S03]  /*0980*/  SEL R29, R34, RZ, P2 ;  /* 0x000000ff221d7207 */ /* 0x000fc60001000000 */
[----:B------:R-:W-:Y:S01]  /*0990*/  FADD R23, R23, -R24 ;  /* 0x8000001817177221 */ /* 0x000fe20000000000 */
[----:B------:R-:W-:Y:S02]  /*09a0*/  SEL R24, R30, RZ, P2 ;  /* 0x000000ff1e187207 */ /* 0x000fe40001000000 */
[----:B------:R-:W-:Y:S01]  /*09b0*/  SEL R28, R31, RZ, P2 ;  /* 0x000000ff1f1c7207 */ /* 0x000fe20001000000 */
[----:B------:R-:W-:Y:S02]  /*09c0*/  FADD R31, R39, 9.9999997473787516356e-06 ;  /* 0x3727c5ac271f7421 */ /* 0x000fe40000000000 */
[----:B------:R-:W-:Y:S01]  /*09d0*/  FADD R24, R24, -R29 ;  /* 0x8000001d18187221 */ /* 0x000fe20000000000 */
[----:B------:R-:W-:-:S03]  /*09e0*/  IMAD.MOV.U32 R29, RZ, RZ, 0x3e800000 ;  /* 0x3e800000ff1d7424 */ /* 0x000fc600078e00ff */
[----:B------:R-:W1:Y:S02]  /*09f0*/  MUFU.SQRT R31, R31 ;  /* 0x0000001f001f7308 */ /* 0x000e640000002000 */
[----:B------:R-:W-:Y:S02]  /*0a00*/  FSEL R30, R29, 1, P4 ;  /* 0x3f8000001d1e7808 */ /* 0x000fe40002000000 */
[----:B------:R-:W-:-:S03]  /*0a10*/  FSETP.GEU.AND P4, PT, R26, 1.175494350822287508e-38, PT ;  /* 0x008000001a00780b */ /* 0x000fc60003f8e000 */
[----:B------:R-:W-:Y:S01]  /*0a20*/  @!P6 FMUL R30, R30, 16777216 ;  /* 0x4b8000001e1ee820 */ /* 0x000fe20000400000 */
[----:B---3--:R-:W-:Y:S02]  /*0a30*/  SEL R8, R8, RZ, !P0 ;  /* 0x000000ff08087207 */ /* 0x008fe40004000000 */
[----:B0-----:R-:W-:-:S03]  /*0a40*/  FSETP.GT.AND P6, PT, R27, 8.50705917302346158658e+37, PT ;  /* 0x7e8000001b00780b */ /* 0x001fc60003fc4000 */
[----:B------:R-:W-:Y:S01]  /*0a50*/  FADD R8, R8, 9.9999997473787516356e-06 ;  /* 0x3727c5ac08087421 */ /* 0x000fe20000000000 */
[----:B------:R-:W-:Y:S01]  /*0a60*/  SEL R9, R9, RZ, !P0 ;  /* 0x000000ff09097207 */ /* 0x000fe20004000000 */
[----:B------:R-:W-:Y:S01]  /*0a70*/  @P5 FMUL R26, R26, 0.25 ;  /* 0x3e8000001a1a5820 */ /* 0x000fe20000400000 */
[----:B------:R-:W-:Y:S02]  /*0a80*/  FSEL R32, R29, 1, P5 ;  /* 0x3f8000001d207808 */ /* 0x000fe40002800000 */
[----:B------:R-:W-:Y:S01]  /*0a90*/  FSETP.GEU.AND P5, PT, R27, 1.175494350822287508e-38, PT ;  /* 0x008000001b00780b */ /* 0x000fe20003fae000 */
[----:B------:R-:W0:Y:S01]  /*0aa0*/  MUFU.SQRT R8, R8 ;  /* 0x0000000800087308 */ /* 0x000e220000002000 */
[----:B------:R-:W-:Y:S01]  /*0ab0*/  FADD R9, R9, 9.9999997473787516356e-06 ;  /* 0x3727c5ac09097421 */ /* 0x000fe20000000000 */
[----:B------:R-:W-:Y:S01]  /*0ac0*/  @!P4 FMUL R26, R26, 16777216 ;  /* 0x4b8000001a1ac820 */ /* 0x000fe20000400000 */
[----:B------:R-:W-:Y:S01]  /*0ad0*/  @!P4 FMUL R32, R32, 16777216 ;  /* 0x4b8000002020c820 */ /* 0x000fe20000400000 */
[----:B-1----:R-:W-:Y:S01]  /*0ae0*/  FSETP.GT.AND P4, PT, R31, 8.50705917302346158658e+37, PT ;  /* 0x7e8000001f00780b */ /* 0x002fe20003f84000 */
[----:B------:R-:W-:Y:S01]  /*0af0*/  @P6 FMUL R27, R27, 0.25 ;  /* 0x3e8000001b1b6820 */ /* 0x000fe20000400000 */
[----:B------:R-:W-:-:S02]  /*0b00*/  SEL R10, R10, RZ, !P0 ;  /* 0x000000ff0a0a7207 */ /* 0x000fc40004000000 */
[----:B------:R-:W-:Y:S01]  /*0b10*/  FSEL R47, R29, 1, P6 ;  /* 0x3f8000001d2f7808 */ /* 0x000fe20003000000 */
[----:B------:R-:W1:Y:S01]  /*0b20*/  MUFU.SQRT R9, R9 ;  /* 0x0000000900097308 */ /* 0x000e620000002000 */
[----:B------:R-:W-:Y:S01]  /*0b30*/  FSETP.GEU.AND P6, PT, R31, 1.175494350822287508e-38, PT ;  /* 0x008000001f00780b */ /* 0x000fe20003fce000 */
[----:B------:R-:W-:Y:S01]  /*0b40*/  FADD R10, R10, 9.9999997473787516356e-06 ;  /* 0x3727c5ac0a0a7421 */ /* 0x000fe20000000000 */
[----:B------:R-:W-:Y:S01]  /*0b50*/  @!P5 FMUL R27, R27, 16777216 ;  /* 0x4b8000001b1bd820 */ /* 0x000fe20000400000 */
[----:B------:R-:W-:Y:S01]  /*0b60*/  @!P5 FMUL R47, R47, 16777216 ;  /* 0x4b8000002f2fd820 */ /* 0x000fe20000400000 */
[----:B0-----:R-:W-:-:S03]  /*0b70*/  FSETP.GT.AND P5, PT, R8, 8.50705917302346158658e+37, PT ;  /* 0x7e8000000800780b */ /* 0x001fc60003fa4000 */
[----:B------:R-:W-:Y:S01]  /*0b80*/  @P4 FMUL R31, R31, 0.25 ;  /* 0x3e8000001f1f4820 */ /* 0x000fe20000400000 */
[----:B------:R-:W-:Y:S01]  /*0b90*/  FSEL R46, R29, 1, P4 ;  /* 0x3f8000001d2e7808 */ /* 0x000fe20002000000 */
[----:B------:R-:W0:Y:S01]  /*0ba0*/  MUFU.SQRT R10, R10 ;  /* 0x0000000a000a7308 */ /* 0x000e220000002000 */
[----:B------:R-:W-:-:S03]  /*0bb0*/  FSETP.GEU.AND P4, PT, R8, 1.175494350822287508e-38, PT ;  /* 0x008000000800780b */ /* 0x000fc60003f8e000 */
[----:B------:R-:W-:Y:S01]  /*0bc0*/  @!P6 FMUL R31, R31, 16777216 ;  /* 0x4b8000001f1fe820 */ /* 0x000fe20000400000 */
[----:B------:R-:W-:Y:S01]  /*0bd0*/  @!P6 FMUL R46, R46, 16777216 ;  /* 0x4b8000002e2ee820 */ /* 0x000fe20000400000 */
[----:B-1----:R-:W-:Y:S02]  /*0be0*/  FSETP.GT.AND P6, PT, R9, 8.50705917302346158658e+37, PT ;  /* 0x7e8000000900780b */ /* 0x002fe40003fc4000 */
[----:B------:R-:W-:Y:S01]  /*0bf0*/  FSEL R39, R29, 1, P5 ;  /* 0x3f8000001d277808 */ /* 0x000fe20002800000 */
[----:B------:R-:W-:Y:S01]  /*0c00*/  @P5 FMUL R8, R8, 0.25 ;  /* 0x3e80000008085820 */ /* 0x000fe20000400000 */
[----:B------:R-:W-:-:S04]  /*0c10*/  SEL R11, R11, RZ, !P0 ;  /* 0x000000ff0b0b7207 */ /* 0x000fc80004000000 */
[----:B------:R-:W-:Y:S01]  /*0c20*/  @!P4 FMUL R8, R8, 16777216 ;  /* 0x4b8000000808c820 */ /* 0x000fe20000400000 */
[----:B------:R-:W-:Y:S01]  /*0c30*/  @!P4 FMUL R39, R39, 16777216 ;  /* 0x4b8000002727c820 */ /* 0x000fe20000400000 */
[C---:B0-----:R-:W-:Y:S02]  /*0c40*/  FSETP.GT.AND P4, PT, R10.reuse, 8.50705917302346158658e+37, PT ;  /* 0x7e8000000a00780b */ /* 0x041fe40003f84000 */
[C---:B------:R-:W-:Y:S01]  /*0c50*/  FSETP.GEU.AND P5, PT, R9.reuse, 1.175494350822287508e-38, PT ;  /* 0x008000000900780b */ /* 0x040fe20003fae000 */
[----:B------:R-:W-:Y:S01]  /*0c60*/  @P6 FMUL R9, R9, 0.25 ;  /* 0x3e80000009096820 */ /* 0x000fe20000400000 */
[----:B------:R-:W-:Y:S01]  /*0c70*/  FSEL R37, R29, 1, P6 ;  /* 0x3f8000001d257808 */ /* 0x000fe20003000000 */
[----:B------:R-:W0:Y:S01]  /*0c80*/  MUFU.RCP R8, R8 ;  /* 0x0000000800087308 */ /* 0x000e220000001000 */
[----:B------:R-:W-:Y:S01]  /*0c90*/  FADD R11, R11, 9.9999997473787516356e-06 ;  /* 0x3727c5ac0b0b7421 */ /* 0x000fe20000000000 */
[----:B------:R-:W-:-:S06]  /*0ca0*/  FSETP.GEU.AND P6, PT, R10, 1.175494350822287508e-38, PT ;  /* 0x008000000a00780b */ /* 0x000fcc0003fce000 */
[----:B------:R-:W-:Y:S01]  /*0cb0*/  MUFU.RCP R33, R26 ;  /* 0x0000001a00217308 */ /* 0x000fe20000001000 */
[----:B----4-:R-:W-:Y:S01]  /*0cc0*/  SEL R12, R12, RZ, P3 ;  /* 0x000000ff0c0c7207 */ /* 0x010fe20001800000 */
[----:B------:R-:W-:-:S06]  /*0cd0*/  @P4 FMUL R10, R10, 0.25 ;  /* 0x3e8000000a0a4820 */ /* 0x000fcc0000400000 */
[----:B------:R1:W2:Y:S01]  /*0ce0*/  MUFU.RCP R26, R27 ;  /* 0x0000001b001a7308 */ /* 0x0002a20000001000 */
[----:B------:R-:W-:Y:S01]  /*0cf0*/  FMUL R30, R25, R30 ;  /* 0x0000001e191e7220 */ /* 0x000fe20000400000 */
[----:B------:R-:W-:-:S06]  /*0d00*/  FADD R25, R12, 9.9999997473787516356e-06 ;  /* 0x3727c5ac0c197421 */ /* 0x000fcc0000000000 */
[----:B------:R-:W3:Y:S01]  /*0d10*/  MUFU.SQRT R11, R11 ;  /* 0x0000000b000b7308 */ /* 0x000ee20000002000 */
[----:B------:R-:W-:Y:S01]  /*0d20*/  @!P6 FMUL R10, R10, 16777216 ;  /* 0x4b8000000a0ae820 */ /* 0x000fe20000400000 */
[----:B------:R-:W-:Y:S01]  /*0d30*/  @!P5 FMUL R9, R9, 16777216 ;  /* 0x4b8000000909d820 */ /* 0x000fe20000400000 */
[----:B0-----:R-:W-:Y:S01]  /*0d40*/  FMUL R39, R8, R39 ;  /* 0x0000002708277220 */ /* 0x001fe20000400000 */
[----:B-1----:R-:W-:-:S04]  /*0d50*/  SEL R27, R13, RZ, P3 ;  /* 0x000000ff0d1b7207 */ /* 0x002fc80001800000 */
[----:B------:R-:W0:Y:S01]  /*0d60*/  MUFU.SQRT R8, R25 ;  /* 0x0000001900087308 */ /* 0x000e220000002000 */
[----:B--2---:R-:W-:Y:S01]  /*0d70*/  FMUL R47, R26, R47 ;  /* 0x0000002f1a2f7220 */ /* 0x004fe20000400000 */
[----:B------:R-:W-:-:S06]  /*0d80*/  @!P5 FMUL R37, R37, 16777216 ;  /* 0x4b8000002525d820 */ /* 0x000fcc0000400000 */
[----:B------:R-:W1:Y:S01]  /*0d90*/  MUFU.RCP R13, R10 ;  /* 0x0000000a000d7308 */ /* 0x000e620000001000 */
[----:B---3--:R-:W-:Y:S02]  /*0da0*/  FSETP.GT.AND P5, PT, R11, 8.50705917302346158658e+37, PT ;  /* 0x7e8000000b00780b */ /* 0x008fe40003fa4000 */
[----:B------:R-:W-:-:S05]  /*0db0*/  FSEL R12, R29, 1, P4 ;  /* 0x3f8000001d0c7808 */ /* 0x000fca0002000000 */
[----:B------:R2:W3:Y:S01]  /*0dc0*/  MUFU.RCP R26, R9 ;  /* 0x00000009001a7308 */ /* 0x0004e20000001000 */
[----:B------:R-:W-:Y:S02]  /*0dd0*/  SEL R14, R14, RZ, P3 ;  /* 0x000000ff0e0e7207 */ /* 0x000fe40001800000 */
[----:B------:R-:W-:Y:S01]  /*0de0*/  FSETP.GEU.AND P4, PT, R11, 1.175494350822287508e-38, PT ;  /* 0x008000000b00780b */ /* 0x000fe20003f8e000 */
[----:B--2---:R-:W-:Y:S01]  /*0df0*/  FADD R9, R27, 9.9999997473787516356e-06 ;  /* 0x3727c5ac1b097421 */ /* 0x004fe20000000000 */
[----:B------:R-:W-:Y:S01]  /*0e00*/  @!P6 FMUL R12, R12, 16777216 ;  /* 0x4b8000000c0ce820 */ /* 0x000fe20000400000 */
[----:B------:R-:W-:-:S04]  /*0e10*/  FADD R10, R14, 9.9999997473787516356e-06 ;  /* 0x3727c5ac0e0a7421 */ /* 0x000fc80000000000 */
[----:B------:R-:W2:Y:S01]  /*0e20*/  MUFU.SQRT R9, R9 ;  /* 0x0000000900097308 */ /* 0x000ea20000002000 */
[C---:B0-----:R-:W-:Y:S01]  /*0e30*/  FSETP.GT.AND P6, PT, R8.reuse, 8.50705917302346158658e+37, PT ;  /* 0x7e8000000800780b */ /* 0x041fe20003fc4000 */
[----:B-1----:R-:W-:Y:S01]  /*0e40*/  FMUL R14, R13, R12 ;  /* 0x0000000c0d0e7220 */ /* 0x002fe20000400000 */
[----:B------:R-:W-:Y:S01]  /*0e50*/  SEL R13, R15, RZ, P3 ;  /* 0x000000ff0f0d7207 */ /* 0x000fe20001800000 */
[----:B------:R-:W-:Y:S01]  /*0e60*/  @P5 FMUL R11, R11, 0.25 ;  /* 0x3e8000000b0b5820 */ /* 0x000fe20000400000 */
[----:B------:R-:W-:Y:S02]  /*0e70*/  FSEL R25, R29, 1, P5 ;  /* 0x3f8000001d197808 */ /* 0x000fe40002800000 */
[----:B------:R-:W-:Y:S01]  /*0e80*/  FSETP.GEU.AND P5, PT, R8, 1.175494350822287508e-38, PT ;  /* 0x008000000800780b */ /* 0x000fe20003fae000 */
[----:B------:R-:W0:Y:S01]  /*0e90*/  MUFU.SQRT R10, R10 ;  /* 0x0000000a000a7308 */ /* 0x000e220000002000 */
[----:B------:R-:W-:Y:S01]  /*0ea0*/  @!P4 FMUL R11, R11, 16777216 ;  /* 0x4b8000000b0bc820 */ /* 0x000fe20000400000 */
[----:B------:R-:W-:Y:S01]  /*0eb0*/  FADD R13, R13, 9.9999997473787516356e-06 ;  /* 0x3727c5ac0d0d7421 */ /* 0x000fe20000000000 */
[----:B------:R-:W-:Y:S01]  /*0ec0*/  @!P4 FMUL R25, R25, 16777216 ;  /* 0x4b8000001919c820 */ /* 0x000fe20000400000 */
[----:B---3--:R-:W-:Y:S01]  /*0ed0*/  FMUL R37, R26, R37 ;  /* 0x000000251a257220 */ /* 0x008fe20000400000 */
[----:B--2---:R-:W-:-:S03]  /*0ee0*/  FSETP.GT.AND P4, PT, R9, 8.50705917302346158658e+37, PT ;  /* 0x7e8000000900780b */ /* 0x004fc60003f84000 */
[----:B------:R1:W-:Y:S01]  /*0ef0*/  MUFU.RCP R26, R11 ;  /* 0x0000000b001a7308 */ /* 0x0003e20000001000 */
[----:B------:R-:W-:-:S07]  /*0f00*/  @P6 FMUL R8, R8, 0.25 ;  /* 0x3e80000008086820 */ /* 0x000fce0000400000 */
[----:B------:R-:W2:Y:S01]  /*0f10*/  MUFU.SQRT R13, R13 ;  /* 0x0000000d000d7308 */ /* 0x000ea20000002000 */
[----:B-1----:R-:W-:Y:S02]  /*0f20*/  FSEL R11, R29, 1, P6 ;  /* 0x3f8000001d0b7808 */ /* 0x002fe40003000000 */
[----:B------:R-:W-:Y:S01]  /*0f30*/  FSETP.GEU.AND P6, PT, R9, 1.175494350822287508e-38, PT ;  /* 0x008000000900780b */ /* 0x000fe20003fce000 */
[----:B------:R-:W-:Y:S02]  /*0f40*/  @!P5 FMUL R8, R8, 16777216 ;  /* 0x4b8000000808d820 */ /* 0x000fe40000400000 */
[----:B------:R-:W-:Y:S01]  /*0f50*/  @!P5 FMUL R11, R11, 16777216 ;  /* 0x4b8000000b0bd820 */ /* 0x000fe20000400000 */
[----:B0-----:R-:W-:Y:S01]  /*0f60*/  FSETP.GT.AND P5, PT, R10, 8.50705917302346158658e+37, PT ;  /* 0x7e8000000a00780b */ /* 0x001fe20003fa4000 */
[----:B------:R0:W1:Y:S01]  /*0f70*/  MUFU.RCP R38, R8 ;  /* 0x0000000800267308 */ /* 0x0000620000001000 */
[----:B------:R-:W-:Y:S01]  /*0f80*/  @P4 FMUL R9, R9, 0.25 ;  /* 0x3e80000009094820 */ /* 0x000fe20000400000 */
[----:B0-----:R-:W-:-:S06]  /*0f90*/  FSEL R8, R29, 1, P4 ;  /* 0x3f8000001d087808 */ /* 0x001fcc0002000000 */
[----:B------:R-:W-:Y:S01]  /*0fa0*/  @!P6 FMUL R9, R9, 16777216 ;  /* 0x4b8000000909e820 */ /* 0x000fe20000400000 */
[----:B------:R-:W-:Y:S01]  /*0fb0*/  FADD R28, R28, -R35 ;  /* 0x800000231c1c7221 */ /* 0x000fe20000000000 */
[----:B------:R-:W-:Y:S01]  /*0fc0*/  @!P6 FMUL R8, R8, 16777216 ;  /* 0x4b8000000808e820 */ /* 0x000fe20000400000 */
[----:B--2---:R-:W-:Y:S02]  /*0fd0*/  FSETP.GT.AND P6, PT, R13, 8.50705917302346158658e+37, PT ;  /* 0x7e8000000d00780b */ /* 0x004fe40003fc4000 */
[C---:B------:R-:W-:Y:S01]  /*0fe0*/  FSETP.GEU.AND P4, PT, R10.reuse, 1.175494350822287508e-38, PT ;  /* 0x008000000a00780b */ /* 0x040fe20003f8e000 */
[----:B------:R-:W-:Y:S01]  /*0ff0*/  @P5 FMUL R10, R10, 0.25 ;  /* 0x3e8000000a0a5820 */ /* 0x000fe20000400000 */
[----:B------:R-:W-:Y:S02]  /*1000*/  FSEL R35, R29, 1, P5 ;  /* 0x3f8000001d237808 */ /* 0x000fe40002800000 */
[----:B------:R-:W-:-:S07]  /*1010*/  FSETP.GEU.AND P5, PT, R13, 1.175494350822287508e-38, PT ;  /* 0x008000000d00780b */ /* 0x000fce0003fae000 */
[----:B------:R-:W-:Y:S02]  /*1020*/  @P6 FMUL R13, R13, 0.25 ;  /* 0x3e8000000d0d6820 */ /* 0x000fe40000400000 */
[----:B------:R-:W-:Y:S01]  /*1030*/  @!P4 FMUL R10, R10, 16777216 ;  /* 0x4b8000000a0ac820 */ /* 0x000fe20000400000 */
[----:B------:R-:W-:-:S03]  /*1040*/  FMUL R32, R33, R32 ;  /* 0x0000002021207220 */ /* 0x000fc60000400000 */
[----:B------:R-:W-:Y:S01]  /*1050*/  @!P5 FMUL R13, R13, 16777216 ;  /* 0x4b8000000d0dd820 */ /* 0x000fe20000400000 */
[----:B------:R-:W0:Y:S01]  /*1060*/  MUFU.RCP R33, R9 ;  /* 0x0000000900217308 */ /* 0x000e220000001000 */
[----:B-1----:R-:W-:Y:S01]  /*1070*/  FMUL R38, R38, R11 ;  /* 0x0000000b26267220 */ /* 0x002fe20000400000 */
[----:B------:R-:W-:-:S06]  /*1080*/  FSEL R11, R29, 1, P6 ;  /* 0x3f8000001d0b7808 */ /* 0x000fcc0003000000 */
[----:B------:R-:W1:Y:S08]  /*1090*/  MUFU.RCP R10, R10 ;  /* 0x0000000a000a7308 */ /* 0x000e700000001000 */
[----:B------:R-:W2:Y:S01]  /*10a0*/  MUFU.RCP R12, R13 ;  /* 0x0000000d000c7308 */ /* 0x000ea20000001000 */
[----:B------:R-:W-:Y:S01]  /*10b0*/  @!P4 FMUL R35, R35, 16777216 ;  /* 0x4b8000002323c820 */ /* 0x000fe20000400000 */
[----:B------:R-:W-:Y:S01]  /*10c0*/  @!P5 FMUL R11, R11, 16777216 ;  /* 0x4b8000000b0bd820 */ /* 0x000fe20000400000 */
[----:B0-----:R-:W-:Y:S01]  /*10d0*/  FMUL R33, R33, R8 ;  /* 0x0000000821217220 */ /* 0x001fe20000400000 */
[----:B------:R-:W-:Y:S01]  /*10e0*/  CS2R R8, SRZ ;  /* 0x0000000000087805 */ /* 0x000fe2000001ff00 */
[----:B-1----:R-:W-:Y:S01]  /*10f0*/  FMUL R35, R10, R35 ;  /* 0x000000230a237220 */ /* 0x002fe20000400000 */
[----:B--2---:R-:W-:Y:S01]  /*1100*/  FMUL R12, R12, R11 ;  /* 0x0000000b0c0c7220 */ /* 0x004fe20000400000 */
[----:B------:R-:W-:-:S06]  /*1110*/  CS2R R10, SRZ ;  /* 0x00000000000a7805 */ /* 0x000fcc000001ff00 */
[----:B------:R-:W2:Y:S01]  /*1120*/  @P2 LDG.E.EL.128 R8, desc[UR4][R50.64] ;  /* 0x0000000432082981 */ /* 0x000ea2000c2e1d00 */
[----:B------:R-:W-:Y:S01]  /*1130*/  FMUL R15, R26, R25 ;  /* 0x000000191a0f7220 */ /* 0x000fe20000400000 */
[----:B------:R-:W0:Y:S01]  /*1140*/  MUFU.RCP R31, R31 ;  /* 0x0000001f001f7308 */ /* 0x000e220000001000 */
[----:B------:R-:W-:Y:S01]  /*1150*/  FMUL R36, R39, R6 ;  /* 0x0000000627247220 */ /* 0x000fe20000400000 */
[----:B------:R-:W-:Y:S01]  /*1160*/  FMUL R3, R14, R3 ;  /* 0x000000030e037220 */ /* 0x000fe20000400000 */
[----:B------:R-:W-:Y:S01]  /*1170*/  FMUL R21, R12, R21 ;  /* 0x000000150c157220 */ /* 0x000fe20000400000 */
[----:B0-----:R-:W-:Y:S01]  /*1180*/  FMUL R46, R31, R46 ;  /* 0x0000002e1f2e7220 */ /* 0x001fe20000400000 */
[----:B------:R-:W-:Y:S01]  /*1190*/  FMUL R31, R30, R7 ;  /* 0x000000071e1f7220 */ /* 0x000fe20000400000 */
[----:B------:R-:W-:Y:S01]  /*11a0*/  FMUL R30, R15, R2 ;  /* 0x000000020f1e7220 */ /* 0x000fe20000400000 */
[----:B------:R-:W-:Y:S01]  /*11b0*/  CS2R R14, SRZ ;  /* 0x00000000000e7805 */ /* 0x000fe2000001ff00 */
[----:B------:R-:W-:Y:S01]  /*11c0*/  FMUL R32, R32, R17 ;  /* 0x0000001120207220 */ /* 0x000fe20000400000 */
[----:B------:R-:W-:Y:S01]  /*11d0*/  FMUL R34, R47, R16 ;  /* 0x000000102f227220 */ /* 0x000fe20000400000 */
[----:B------:R-:W-:Y:S01]  /*11e0*/  FMUL R46, R46, R5 ;  /* 0x000000052e2e7220 */ /* 0x000fe20000400000 */
[----:B------:R-:W-:Y:S01]  /*11f0*/  FMUL R37, R37, R4 ;  /* 0x0000000425257220 */ /* 0x000fe20000400000 */
[----:B------:R-:W-:Y:S01]  /*1200*/  FMUL R38, R38, R19 ;  /* 0x0000001326267220 */ /* 0x000fe20000400000 */
[----:B------:R-:W-:-:S02]  /*1210*/  CS2R R4, SRZ ;  /* 0x0000000000047805 */ /* 0x000fc4000001ff00 */
[----:B------:R-:W-:Y:S02]  /*1220*/  CS2R R6, SRZ ;  /* 0x0000000000067805 */ /* 0x000fe4000001ff00 */
[----:B------:R-:W-:-:S04]  /*1230*/  CS2R R16, SRZ ;  /* 0x0000000000107805 */ /* 0x000fc8000001ff00 */
[----:B------:R-:W3:Y:S01]  /*1240*/  @!P0 LDG.E.EL.128 R4, desc[UR4][R48.64] ;  /* 0x0000000430048981 */ /* 0x000ee2000c2e1d00 */
[----:B--2---:R-:W-:-:S05]  /*1250*/  SEL R8, R8, RZ, P2 ;  /* 0x000000ff08087207 */ /* 0x004fca0001000000 */
[----:B------:R-:W-:-:S04]  /*1260*/  FADD R8, R8, 9.9999997473787516356e-06 ;  /* 0x3727c5ac08087421 */ /* 0x000fc80000000000 */
[----:B------:R-:W0:Y:S01]  /*1270*/  MUFU.SQRT R13, R8 ;  /* 0x00000008000d7308 */ /* 0x000e220000002000 */
[----:B------:R-:W-:-:S05]  /*1280*/  SEL R9, R9, RZ, P2 ;  /* 0x000000ff09097207 */ /* 0x000fca0001000000 */
[----:B------:R-:W-:-:S04]  /*1290*/  FADD R9, R9, 9.9999997473787516356e-06 ;  /* 0x3727c5ac09097421 */ /* 0x000fc80000000000 */
[----:B------:R-:W1:Y:S01]  /*12a0*/  MUFU.SQRT R27, R9 ;  /* 0x00000009001b7308 */ /* 0x000e620000002000 */
[----:B------:R-:W-:Y:S02]  /*12b0*/  SEL R10, R10, RZ, P2 ;  /* 0x000000ff0a0a7207 */ /* 0x000fe40001000000 */
[C---:B0-----:R-:W-:Y:S02]  /*12c0*/  FSETP.GT.AND P4, PT, R13.reuse, 8.50705917302346158658e+37, PT ;  /* 0x7e8000000d00780b */ /* 0x041fe40003f84000 */
[----:B------:R-:W-:Y:S01]  /*12d0*/  FSETP.GEU.AND P5, PT, R13, 1.175494350822287508e-38, PT ;  /* 0x008000000d00780b */ /* 0x000fe20003fae000 */
[----:B------:R-:W-:Y:S01]  /*12e0*/  FADD R10, R10, 9.9999997473787516356e-06 ;  /* 0x3727c5ac0a0a7421 */ /* 0x000fe20000000000 */
[----:B------:R-:W-:-:S03]  /*12f0*/  FSEL R26, R29, 1, P4 ;  /* 0x3f8000001d1a7808 */ /* 0x000fc60002000000 */
[----:B------:R-:W0:Y:S01]  /*1300*/  MUFU.SQRT R8, R10 ;  /* 0x0000000a00087308 */ /* 0x000e220000002000 */
[----:B------:R-:W-:-:S05]  /*1310*/  SEL R11, R11, RZ, P2 ;  /* 0x000000ff0b0b7207 */ /* 0x000fca0001000000 */
[----:B------:R-:W-:Y:S01]  /*1320*/  @P4 FMUL R13, R13, 0.25 ;  /* 0x3e8000000d0d4820 */ /* 0x000fe20000400000 */
[----:B-1----:R-:W-:Y:S01]  /*1330*/  FSETP.GT.AND P4, PT, R27, 8.50705917302346158658e+37, PT ;  /* 0x7e8000001b00780b */ /* 0x002fe20003f84000 */
[----:B------:R-:W-:Y:S02]  /*1340*/  @!P5 FMUL R26, R26, 16777216 ;  /* 0x4b8000001a1ad820 */ /* 0x000fe40000400000 */
[----:B------:R-:W-:Y:S01]  /*1350*/  @!P5 FMUL R13, R13, 16777216 ;  /* 0x4b8000000d0dd820 */ /* 0x000fe20000400000 */
[----:B------:R-:W-:Y:S01]  /*1360*/  FSETP.GEU.AND P5, PT, R27, 1.175494350822287508e-38, PT ;  /* 0x008000001b00780b */ /* 0x000fe20003fae000 */
[----:B------:R-:W-:Y:S01]  /*1370*/  FADD R11, R11, 9.9999997473787516356e-06 ;  /* 0x3727c5ac0b0b7421 */ /* 0x000fe20000000000 */
[----:B------:R-:W-:Y:S01]  /*1380*/  FSEL R9, R29, 1, P4 ;  /* 0x3f8000001d097808 */ /* 0x000fe20002000000 */
[----:B------:R-:W-:Y:S06]  /*1390*/  MUFU.RCP R25, R13 ;  /* 0x0000000d00197308 */ /* 0x000fec0000001000 */
[----:B------:R-:W-:Y:S01]  /*13a0*/  @P4 FMUL R27, R27, 0.25 ;  /* 0x3e8000001b1b4820 */ /* 0x000fe20000400000 */
[C---:B0-----:R-:W-:Y:S01]  /*13b0*/  FSETP.GT.AND P4, PT, R8.reuse, 8.50705917302346158658e+37, PT ;  /* 0x7e8000000800780b */ /* 0x041fe20003f84000 */
[----:B------:R-:W0:Y:S02]  /*13c0*/  MUFU.SQRT R13, R11 ;  /* 0x0000000b000d7308 */ /* 0x000e240000002000 */
[----:B------:R-:W-:Y:S01]  /*13d0*/  @!P5 FMUL R27, R27, 16777216 ;  /* 0x4b8000001b1bd820 */ /* 0x000fe20000400000 */
[----:B------:R-:W-:Y:S01]  /*13e0*/  @!P5 FMUL R9, R9, 16777216 ;  /* 0x4b8000000909d820 */ /* 0x000fe20000400000 */
[----:B------:R-:W-:-:S02]  /*13f0*/  FSETP.GEU.AND P5, PT, R8, 1.175494350822287508e-38, PT ;  /* 0x008000000800780b */ /* 0x000fc40003fae000 */
[----:B------:R-:W-:-:S06]  /*1400*/  FSEL R10, R29, 1, P4 ;  /* 0x3f8000001d0a7808 */ /* 0x000fcc0002000000 */
[----:B------:R-:W-:Y:S01]  /*1410*/  @P4 FMUL R8, R8, 0.25 ;  /* 0x3e80000008084820 */ /* 0x000fe20000400000 */
[----:B0-----:R-:W-:-:S04]  /*1420*/  FSETP.GT.AND P4, PT, R13, 8.50705917302346158658e+37, PT ;  /* 0x7e8000000d00780b */ /* 0x001fc80003f84000 */
[----:B------:R-:W-:Y:S01]  /*1430*/  @!P5 FMUL R8, R8, 16777216 ;  /* 0x4b8000000808d820 */ /* 0x000fe20000400000 */
[----:B------:R-:W-:Y:S01]  /*1440*/  @!P5 FMUL R10, R10, 16777216 ;  /* 0x4b8000000a0ad820 */ /* 0x000fe20000400000 */
[----:B------:R-:W-:Y:S01]  /*1450*/  FSETP.GEU.AND P5, PT, R13, 1.175494350822287508e-38, PT ;  /* 0x008000000d00780b */ /* 0x000fe20003fae000 */
[----:B------:R-:W-:-:S06]  /*1460*/  FMUL R25, R25, R26 ;  /* 0x0000001a19197220 */ /* 0x000fcc0000400000 */
[----:B------:R-:W-:-:S06]  /*1470*/  @P4 FMUL R13, R13, 0.25 ;  /* 0x3e8000000d0d4820 */ /* 0x000fcc0000400000 */
[----:B------:R-:W-:Y:S01]  /*1480*/  @!P5 FMUL R13, R13, 16777216 ;  /* 0x4b8000000d0dd820 */ /* 0x000fe20000400000 */
[----:B------:R-:W0:Y:S01]  /*1490*/  MUFU.RCP R26, R27 ;  /* 0x0000001b001a7308 */ /* 0x000e220000001000 */
[----:B------:R-:W-:-:S07]  /*14a0*/  FSEL R2, R29, 1, P4 ;  /* 0x3f8000001d027808 */ /* 0x000fce0002000000 */
[----:B------:R1:W2:Y:S08]  /*14b0*/  MUFU.RCP R27, R8 ;  /* 0x00000008001b7308 */ /* 0x0002b00000001000 */
[----:B------:R-:W4:Y:S01]  /*14c0*/  MUFU.RCP R13, R13 ;  /* 0x0000000d000d7308 */ /* 0x000f220000001000 */
[----:B------:R-:W-:Y:S01]  /*14d0*/  @!P5 FMUL R2, R2, 16777216 ;  /* 0x4b8000000202d820 */ /* 0x000fe20000400000 */
[----:B0-----:R-:W-:Y:S01]  /*14e0*/  FMUL R26, R26, R9 ;  /* 0x000000091a1a7220 */ /* 0x001fe20000400000 */
[----:B-1----:R-:W-:Y:S01]  /*14f0*/  CS2R R8, SRZ ;  /* 0x0000000000087805 */ /* 0x002fe2000001ff00 */
[----:B--2---:R-:W-:Y:S01]  /*1500*/  FMUL R27, R27, R10 ;  /* 0x0000000a1b1b7220 */ /* 0x004fe20000400000 */
[----:B------:R-:W-:-:S06]  /*1510*/  CS2R R10, SRZ ;  /* 0x00000000000a7805 */ /* 0x000fcc000001ff00 */
[----:B------:R-:W2:Y:S01]  /*1520*/  @!P1 LDG.E.EL.128 R8, desc[UR4][R48.64] ;  /* 0x0000000430089981 */ /* 0x000ea2000c2e1d00 */
[----:B----4-:R-:W-:Y:S01]  /*1530*/  FMUL R39, R13, R2 ;  /* 0x000000020d277220 */ /* 0x010fe20000400000 */
[----:B------:R-:W-:Y:S01]  /*1540*/  CS2R R12, SRZ ;  /* 0x00000000000c7805 */ /* 0x000fe2000001ff00 */
[----:B------:R-:W-:Y:S01]  /*1550*/  FMUL R2, R35, R18 ;  /* 0x0000001223027220 */ /* 0x000fe20000400000 */
[----:B------:R-:W-:-:S04]  /*1560*/  CS2R R18, SRZ ;  /* 0x0000000000127805 */ /* 0x000fc8000001ff00 */
[----:B------:R-:W4:Y:S04]  /*1570*/  @!P1 LDG.E.EL.128 R12, desc[UR4][R44.64] ;  /* 0x000000042c0c9981 */ /* 0x000f28000c2e1d00 */
[----:B------:R-:W5:Y:S01]  /*1580*/  @!P0 LDG.E.EL.128 R16, desc[UR4][R44.64] ;  /* 0x000000042c108981 */ /* 0x000f62000c2e1d00 */
[----:B------:R-:W-:Y:S01]  /*1590*/  FMUL R39, R39, R28 ;  /* 0x0000001c27277220 */ /* 0x000fe20000400000 */
[----:B---3--:R-:W-:Y:S01]  /*15a0*/  SEL R7, R7, RZ, !P0 ;  /* 0x000000ff07077207 */ /* 0x008fe20004000000 */
[----:B------:R-:W-:Y:S01]  /*15b0*/  FMUL R20, R33, R20 ;  /* 0x0000001421147220 */ /* 0x000fe20000400000 */
[----:B--2---:R-:W-:Y:S02]  /*15c0*/  SEL R11, R11, RZ, !P1 ;  /* 0x000000ff0b0b7207 */ /* 0x004fe40004800000 */
[----:B------:R-:W-:-:S02]  /*15d0*/  SEL R47, R10, RZ, !P1 ;  /* 0x000000ff0a2f7207 */ /* 0x000fc40004800000 */
[----:B----4-:R-:W-:Y:S02]  /*15e0*/  SEL R28, R15, RZ, !P1 ;  /* 0x000000ff0f1c7207 */ /* 0x010fe40004800000 */
[----:B------:R-:W-:Y:S02]  /*15f0*/  SEL R10, R13, RZ, !P1 ;  /* 0x000000ff0d0a7207 */ /* 0x000fe40004800000 */
[----:B------:R-:W-:Y:S01]  /*1600*/  SEL R8, R8, RZ, !P1 ;  /* 0x000000ff08087207 */ /* 0x000fe20004800000 */
[----:B------:R-:W-:Y:S01]  /*1610*/  FFMA R46, R11, R46, R28 ;  /* 0x0000002e0b2e7223 */ /* 0x000fe2000000001c */
[----:B------:R-:W-:Y:S02]  /*1620*/  SEL R9, R9, RZ, !P1 ;  /* 0x000000ff09097207 */ /* 0x000fe40004800000 */
[----:B------:R-:W-:Y:S02]  /*1630*/  SEL R13, R12, RZ, !P1 ;  /* 0x000000ff0c0d7207 */ /* 0x000fe40004800000 */
[----:B-----5:R-:W-:Y:S01]  /*1640*/  SEL R28, R19, RZ, !P0 ;  /* 0x000000ff131c7207 */ /* 0x020fe20004000000 */
[----:B------:R-:W-:Y:S01]  /*1650*/  FFMA R44, R9, R32, R10 ;  /* 0x00000020092c7223 */ /* 0x000fe2000000000a */
[----:B------:R-:W-:Y:S01]  /*1660*/  CS2R R10, SRZ ;  /* 0x00000000000a7805 */ /* 0x000fe2000001ff00 */
[----:B------:R-:W-:Y:S01]  /*1670*/  FFMA R45, R8, R31, R13 ;  /* 0x0000001f082d7223 */ /* 0x000fe2000000000d */
[----:B------:R-:W-:Y:S01]  /*1680*/  CS2R R8, SRZ ;  /* 0x0000000000087805 */ /* 0x000fe2000001ff00 */
[----:B------:R-:W-:Y:S01]  /*1690*/  FFMA R7, R7, R30, R28 ;  /* 0x0000001e07077223 */ /* 0x000fe2000000001c */
[----:B------:R-:W-:-:S02]  /*16a0*/  SEL R14, R14, RZ, !P1 ;  /* 0x000000ff0e0e7207 */ /* 0x000fc40004800000 */
[----:B------:R-:W-:Y:S02]  /*16b0*/  CS2R R28, SRZ ;  /* 0x00000000001c7805 */ /* 0x000fe4000001ff00 */
[----:B------:R-:W-:Y:S02]  /*16c0*/  CS2R R30, SRZ ;  /* 0x00000000001e7805 */ /* 0x000fe4000001ff00 */
[----:B------:R-:W-:Y:S01]  /*16d0*/  CS2R R12, SRZ ;  /* 0x00000000000c7805 */ /* 0x000fe2000001ff00 */
[----:B------:R-:W2:Y:S01]  /*16e0*/  @P3 LDG.E.EL.128 R8, desc[UR4][R42.64] ;  /* 0x000000042a083981 */ /* 0x000ea2000c2e1d00 */
[----:B------:R-:W-:Y:S01]  /*16f0*/  FFMA R47, R47, R34, R14 ;  /* 0x000000222f2f7223 */ /* 0x000fe2000000000e */
[----:B------:R-:W-:Y:S02]  /*1700*/  CS2R R14, SRZ ;  /* 0x00000000000e7805 */ /* 0x000fe4000001ff00 */
[----:B------:R-:W-:Y:S01]  /*1710*/  CS2R R32, SRZ ;  /* 0x0000000000207805 */ /* 0x000fe2000001ff00 */
[----:B------:R-:W3:Y:S01]  /*1720*/  @P3 LDG.E.EL.128 R28, desc[UR4][R40.64] ;  /* 0x00000004281c3981 */ /* 0x000ee2000c2e1d00 */
[----:B------:R-:W-:-:S03]  /*1730*/  CS2R R34, SRZ ;  /* 0x0000000000227805 */ /* 0x000fc6000001ff00 */
[----:B------:R-:W4:Y:S04]  /*1740*/  @P2 LDG.E.EL.128 R12, desc[UR4][R42.64] ;  /* 0x000000042a0c2981 */ /* 0x000f28000c2e1d00 */
[----:B------:R-:W5:Y:S01]  /*1750*/  @P2 LDG.E.EL.128 R32, desc[UR4][R40.64] ;  /* 0x0000000428202981 */ /* 0x000f62000c2e1d00 */
[----:B------:R-:W-:Y:S02]  /*1760*/  SEL R19, R4, RZ, !P0 ;  /* 0x000000ff04137207 */ /* 0x000fe40004000000 */
[----:B------:R-:W-:Y:S02]  /*1770*/  SEL R4, R5, RZ, !P0 ;  /* 0x000000ff05047207 */ /* 0x000fe40004000000 */
[----:B------:R-:W-:Y:S02]  /*1780*/  SEL R17, R17, RZ, !P0 ;  /* 0x000000ff11117207 */ /* 0x000fe40004000000 */
[----:B------:R-:W-:-:S02]  /*1790*/  SEL R6, R6, RZ, !P0 ;  /* 0x000000ff06067207 */ /* 0x000fc40004000000 */
[----:B------:R-:W-:Y:S01]  /*17a0*/  SEL R5, R18, RZ, !P0 ;  /* 0x000000ff12057207 */ /* 0x000fe20004000000 */
[----:B------:R-:W-:Y:S01]  /*17b0*/  FFMA R37, R4, R37, R17 ;  /* 0x0000002504257223 */ /* 0x000fe20000000011 */
[----:B------:R-:W-:-:S03]  /*17c0*/  SEL R16, R16, RZ, !P0 ;  /* 0x000000ff10107207 */ /* 0x000fc60004000000 */
[----:B------:R-:W-:Y:S02]  /*17d0*/  FFMA R3, R6, R3, R5 ;  /* 0x0000000306037223 */ /* 0x000fe40000000005 */
[----:B------:R-:W-:Y:S01]  /*17e0*/  FFMA R36, R19, R36, R16 ;  /* 0x0000002413247223 */ /* 0x000fe20000000010 */
[----:B------:R-:W0:Y:S01]  /*17f0*/  LDC.64 R4, c[0x0][0x238] ;  /* 0x00008e00ff047b82 */ /* 0x000e220000000a00 */
[----:B------:R-:W-:Y:S01]  /*1800*/  FMUL R23, R26, R23 ;  /* 0x000000171a177220 */ /* 0x000fe20000400000 */
[----:B------:R-:W-:Y:S01]  /*1810*/  FMUL R22, R25, R22 ;  /* 0x0000001619167220 */ /* 0x000fe20000400000 */
[----:B------:R-:W-:Y:S02]  /*1820*/  FSETP.GEU.AND P5, PT, R45, RZ, PT ;  /* 0x000000ff2d00720b */ /* 0x000fe40003fae000 */
[----:B------:R-:W-:Y:S01]  /*1830*/  FSETP.GEU.AND P6, PT, R44, RZ, PT ;  /* 0x000000ff2c00720b */ /* 0x000fe20003fce000 */
[----:B------:R-:W-:Y:S01]  /*1840*/  FMUL R24, R27, R24 ;  /* 0x000000181b187220 */ /* 0x000fe20000400000 */
[----:B0-----:R-:W-:Y:S01]  /*1850*/  IMAD.WIDE R4, R0, 0x4, R4 ;  /* 0x0000000400047825 */ /* 0x001fe200078e0204 */
[----:B--2---:R-:W-:-:S02]  /*1860*/  SEL R17, R8, RZ, P3 ;  /* 0x000000ff08117207 */ /* 0x004fc40001800000 */
[----:B------:R-:W-:Y:S02]  /*1870*/  SEL R9, R9, RZ, P3 ;  /* 0x000000ff09097207 */ /* 0x000fe40001800000 */
[----:B---3--:R-:W-:Y:S02]  /*1880*/  SEL R8, R29, RZ, P3 ;  /* 0x000000ff1d087207 */ /* 0x008fe40001800000 */
[----:B------:R-:W-:Y:S02]  /*1890*/  SEL R19, R10, RZ, P3 ;  /* 0x000000ff0a137207 */ /* 0x000fe40001800000 */
[----:B------:R-:W-:Y:S02]  /*18a0*/  SEL R28, R28, RZ, P3 ;  /* 0x000000ff1c1c7207 */ /* 0x000fe40001800000 */
[----:B------:R-:W-:Y:S02]  /*18b0*/  SEL R30, R30, RZ, P3 ;  /* 0x000000ff1e1e7207 */ /* 0x000fe40001800000 */
[----:B------:R-:W-:-:S02]  /*18c0*/  SEL R6, R11, RZ, P3 ;  /* 0x000000ff0b067207 */ /* 0x000fc40001800000 */
[----:B------:R-:W-:Y:S01]  /*18d0*/  SEL R31, R31, RZ, P3 ;  /* 0x000000ff1f1f7207 */ /* 0x000fe20001800000 */
[----:B------:R-:W-:Y:S01]  /*18e0*/  FFMA R20, R9, R20, R8 ;  /* 0x0000001409147223 */ /* 0x000fe20000000008 */
[----:B----4-:R-:W-:Y:S02]  /*18f0*/  SEL R12, R12, RZ, P2 ;  /* 0x000000ff0c0c7207 */ /* 0x010fe40001000000 */
[----:B------:R-:W-:Y:S02]  /*1900*/  SEL R13, R13, RZ, P2 ;  /* 0x000000ff0d0d7207 */ /* 0x000fe40001000000 */
[----:B------:R-:W-:Y:S02]  /*1910*/  SEL R15, R15, RZ, P2 ;  /* 0x000000ff0f0f7207 */ /* 0x000fe40001000000 */
[----:B-----5:R-:W-:Y:S02]  /*1920*/  SEL R9, R32, RZ, P2 ;  /* 0x000000ff20097207 */ /* 0x020fe40001000000 */
[----:B------:R-:W-:-:S02]  /*1930*/  SEL R8, R33, RZ, P2 ;  /* 0x000000ff21087207 */ /* 0x000fc40001000000 */
[----:B------:R-:W-:Y:S01]  /*1940*/  SEL R10, R35, RZ, P2 ;  /* 0x000000ff230a7207 */ /* 0x000fe20001000000 */
[----:B------:R-:W-:Y:S01]  /*1950*/  FFMA R38, R17, R38, R28 ;  /* 0x0000002611267223 */ /* 0x000fe2000000001c */
[----:B------:R-:W-:Y:S01]  /*1960*/  SEL R14, R14, RZ, P2 ;  /* 0x000000ff0e0e7207 */ /* 0x000fe20001000000 */
[----:B------:R-:W-:Y:S01]  /*1970*/  FFMA R2, R19, R2, R30 ;  /* 0x0000000213027223 */ /* 0x000fe2000000001e */
[----:B------:R-:W-:Y:S01]  /*1980*/  SEL R11, R34, RZ, P2 ;  /* 0x000000ff220b7207 */ /* 0x000fe20001000000 */
[----:B------:R-:W-:Y:S01]  /*1990*/  FFMA R6, R6, R21, R31 ;  /* 0x0000001506067223 */ /* 0x000fe2000000001f */
[----:B------:R-:W-:Y:S01]  /*19a0*/  FSETP.GEU.AND P2, PT, R47, RZ, PT ;  /* 0x000000ff2f00720b */ /* 0x000fe20003f4e000 */
[----:B------:R-:W-:Y:S01]  /*19b0*/  FFMA R22, R12, R22, R9 ;  /* 0x000000160c167223 */ /* 0x000fe20000000009 */
[----:B------:R-:W-:Y:S01]  /*19c0*/  FFMA R23, R13, R23, R8 ;  /* 0x000000170d177223 */ /* 0x000fe20000000008 */
[----:B------:R-:W-:Y:S01]  /*19d0*/  FFMA R39, R15, R39, R10 ;  /* 0x000000270f277223 */ /* 0x000fe2000000000a */
[----:B------:R-:W-:-:S02]  /*19e0*/  FSETP.GEU.AND P3, PT, R46, RZ, PT ;  /* 0x000000ff2e00720b */ /* 0x000fc40003f6e000 */
[----:B------:R-:W-:Y:S02]  /*19f0*/  FSEL R8, R45, RZ, P5 ;  /* 0x000000ff2d087208 */ /* 0x000fe40002800000 */
[----:B------:R-:W-:Y:S02]  /*1a00*/  FSEL R9, R44, RZ, P6 ;  /* 0x000000ff2c097208 */ /* 0x000fe40003000000 */
[----:B------:R-:W-:Y:S02]  /*1a10*/  FSEL R10, R47, RZ, P2 ;  /* 0x000000ff2f0a7208 */ /* 0x000fe40001000000 */
[----:B------:R-:W-:Y:S02]  /*1a20*/  FSETP.GEU.AND P4, PT, R38, RZ, PT ;  /* 0x000000ff2600720b */ /* 0x000fe40003f8e000 */
[----:B------:R-:W-:Y:S02]  /*1a30*/  FSETP.GEU.AND P5, PT, R20, RZ, PT ;  /* 0x000000ff1400720b */ /* 0x000fe40003fae000 */
[----:B------:R-:W-:-:S02]  /*1a40*/  FSETP.GEU.AND P6, PT, R2, RZ, PT ;  /* 0x000000ff0200720b */ /* 0x000fc40003fce000 */
[----:B------:R-:W-:Y:S01]  /*1a50*/  FSETP.GEU.AND P2, PT, R6, RZ, PT ;  /* 0x000000ff0600720b */ /* 0x000fe20003f4e000 */
[----:B------:R-:W-:Y:S01]  /*1a60*/  FFMA R24, R14, R24, R11 ;  /* 0x000000180e187223 */ /* 0x000fe2000000000b */
[----:B------:R-:W-:Y:S02]  /*1a70*/  FSEL R11, R46, RZ, P3 ;  /* 0x000000ff2e0b7208 */ /* 0x000fe40001800000 */
[----:B------:R-:W-:Y:S02]  /*1a80*/  @P1 FSEL R8, R38, RZ, P4 ;  /* 0x000000ff26081208 */ /* 0x000fe40002000000 */
[----:B------:R-:W-:Y:S02]  /*1a90*/  @P1 FSEL R9, R20, RZ, P5 ;  /* 0x000000ff14091208 */ /* 0x000fe40002800000 */
[----:B------:R-:W-:Y:S02]  /*1aa0*/  @P1 FSEL R10, R2, RZ, P6 ;  /* 0x000000ff020a1208 */ /* 0x000fe40003000000 */
[----:B------:R-:W-:-:S02]  /*1ab0*/  @P1 FSEL R11, R6, RZ, P2 ;  /* 0x000000ff060b1208 */ /* 0x000fc40001000000 */
[C---:B------:R-:W-:Y:S02]  /*1ac0*/  FSETP.GEU.AND P1, PT, R36.reuse, RZ, PT ;  /* 0x000000ff2400720b */ /* 0x040fe40003f2e000 */
[----:B------:R-:W-:Y:S02]  /*1ad0*/  FSETP.GEU.AND P6, PT, R37, RZ, PT ;  /* 0x000000ff2500720b */ /* 0x000fe40003fce000 */
[----:B------:R-:W-:Y:S02]  /*1ae0*/  FSETP.GEU.AND P5, PT, R3, RZ, PT ;  /* 0x000000ff0300720b */ /* 0x000fe40003fae000 */
[----:B------:R-:W-:Y:S02]  /*1af0*/  FSETP.GEU.AND P4, PT, R7, RZ, PT ;  /* 0x000000ff0700720b */ /* 0x000fe40003f8e000 */
[----:B------:R-:W-:Y:S02]  /*1b00*/  FSEL R12, R36, RZ, P1 ;  /* 0x000000ff240c7208 */ /* 0x000fe40000800000 */
[----:B------:R-:W-:-:S02]  /*1b10*/  FSEL R13, R37, RZ, P6 ;  /* 0x000000ff250d7208 */ /* 0x000fc40003000000 */
[----:B------:R-:W-:Y:S02]  /*1b20*/  FSETP.GEU.AND P3, PT, R22, RZ, PT ;  /* 0x000000ff1600720b */ /* 0x000fe40003f6e000 */
[----:B------:R-:W-:Y:S02]  /*1b30*/  FSETP.GEU.AND P2, PT, R23, RZ, PT ;  /* 0x000000ff1700720b */ /* 0x000fe40003f4e000 */
[----:B------:R-:W-:Y:S02]  /*1b40*/  FSETP.GEU.AND P1, PT, R24, RZ, PT ;  /* 0x000000ff1800720b */ /* 0x000fe40003f2e000 */
[----:B------:R-:W-:Y:S02]  /*1b50*/  FSETP.GEU.AND P6, PT, R39, RZ, PT ;  /* 0x000000ff2700720b */ /* 0x000fe40003fce000 */
[----:B------:R-:W-:Y:S02]  /*1b60*/  FSEL R14, R3, RZ, P5 ;  /* 0x000000ff030e7208 */ /* 0x000fe40002800000 */
[----:B------:R-:W-:-:S02]  /*1b70*/  FSEL R15, R7, RZ, P4 ;  /* 0x000000ff070f7208 */ /* 0x000fc40002000000 */
[----:B------:R-:W-:Y:S02]  /*1b80*/  @P0 FSEL R12, R22, RZ, P3 ;  /* 0x000000ff160c0208 */ /* 0x000fe40001800000 */
[----:B------:R-:W-:Y:S02]  /*1b90*/  @P0 FSEL R13, R23, RZ, P2 ;  /* 0x000000ff170d0208 */ /* 0x000fe40001000000 */
[----:B------:R-:W-:Y:S02]  /*1ba0*/  @P0 FSEL R14, R24, RZ, P1 ;  /* 0x000000ff180e0208 */ /* 0x000fe40000800000 */
[----:B------:R-:W-:Y:S01]  /*1bb0*/  @P0 FSEL R15, R39, RZ, P6 ;  /* 0x000000ff270f0208 */ /* 0x000fe20003000000 */
[----:B------:R-:W-:Y:S04]  /*1bc0*/  STG.E.128 desc[UR4][R4.64], R8 ;  /* 0x0000000804007986 */ /* 0x000fe8000c101d04 */
[----:B------:R-:W-:Y:S01]  /*1bd0*/  STG.E.128 desc[UR4][R4.64+0x800], R12 ;  /* 0x0008000c04007986 */ /* 0x000fe2000c101d04 */
[----:B------:R-:W-:Y:S05]  /*1be0*/  EXIT ;  /* 0x000000000000794d */ /* 0x000fea0003800000 */
.L_x_0:
[----:B------:R-:W-:-:S00]  /*1bf0*/  BRA `(.L_x_0) ;  /* 0xfffffffc00fc7947 */ /* 0x000fc0000383ffff */
[----:B------:R-:W-:-:S00]  /*1c00*/  NOP ;  /* 0x0000000000007918 */ /* 0x000fc00000000000 */
[----:B------:R-:W-:-:S00]  /*1c10*/  NOP ;  /* 0x0000000000007918 */ /* 0x000fc00000000000 */
[----:B------:R-:W-:-:S00]  /*1c20*/  NOP ;  /* 0x0000000000007918 */ /* 0x000fc00000000000 */
[----:B------:R-:W-:-:S00]  /*1c30*/  NOP ;  /* 0x0000000000007918 */ /* 0x000fc00000000000 */
[----:B------:R-:W-:-:S00]  /*1c40*/  NOP ;  /* 0x0000000000007918 */ /* 0x000fc00000000000 */
[----:B------:R-:W-:-:S00]  /*1c50*/  NOP ;  /* 0x0000000000007918 */ /* 0x000fc00000000000 */
[----:B------:R-:W-:-:S00]  /*1c60*/  NOP ;  /* 0x0000000000007918 */ /* 0x000fc00000000000 */
[----:B------:R-:W-:-:S00]  /*1c70*/  NOP ;  /* 0x0000000000007918 */ /* 0x000fc00000000000 */
.L_x_1:


//--------------------- .nv.global.init           --------------------------
	.section	.nv.global.init,"aw",@progbits
.nv.global.init:
	.type		_$_str,@object
	.size		_$_str,(_$_str_$_2 - _$_str)
_$_str:
        /*0000*/ 	.byte	0x5f, 0x5f, 0x43, 0x55, 0x44, 0x41, 0x5f, 0x46, 0x54, 0x5a, 0x00
	.type		_$_str_$_2,@object
	.size		_$_str_$_2,(.L_1 - _$_str_$_2)
_$_str_$_2:
        /*000b*/ 	.byte	0x5f, 0x5f, 0x43, 0x55, 0x44, 0x41, 0x5f, 0x50, 0x52, 0x45, 0x43, 0x5f, 0x53, 0x51, 0x52, 0x54
        /*001b*/ 	.byte	0x00
.L_1:


//--------------------- .nv.constant0.triton_poi_fused_stack_14 --------------------------
	.section	.nv.constant0.triton_poi_fused_stack_14,"a",@progbits
	.sectionflags	@""
	.align	4
.nv.constant0.triton_poi_fused_stack_14:
	.zero		580
